//
// Generated by NVIDIA NVVM Compiler
//
// Compiler Build ID: CL-36424714
// Cuda compilation tools, release 13.0, V13.0.88
// Based on NVVM 20.0.0
//

.version 9.0
.target sm_100
.address_size 64

	// .globl	default_function_kernel

.visible .entry default_function_kernel(
	.param .u64 .ptr .align 1 default_function_kernel_param_0,
	.param .u64 .ptr .align 1 default_function_kernel_param_1,
	.param .u64 .ptr .align 1 default_function_kernel_param_2,
	.param .u64 .ptr .align 1 default_function_kernel_param_3
)
.maxntid 48
{
	.reg .pred 	%p<2>;
	.reg .b32 	%r<15>;
	.reg .b32 	%f<5>;
	.reg .b64 	%rd<15>;

	ld.param.u64 	%rd1, [default_function_kernel_param_0];
	ld.param.u64 	%rd2, [default_function_kernel_param_1];
	ld.param.u64 	%rd3, [default_function_kernel_param_2];
	ld.param.u64 	%rd4, [default_function_kernel_param_3];
	cvta.to.global.u64 	%rd5, %rd2;
	cvta.to.global.u64 	%rd6, %rd3;
	cvta.to.global.u64 	%rd7, %rd1;
	cvta.to.global.u64 	%rd8, %rd4;
	mov.u32 	%r1, %ctaid.x;
	mov.u32 	%r2, %tid.x;
	mad.lo.s32 	%r3, %r1, 48, %r2;
	mul.wide.u32 	%rd9, %r3, 4;
	add.s64 	%rd10, %rd8, %rd9;
	ld.global.nc.f32 	%f1, [%rd10];
	mul.hi.u32 	%r4, %r1, 2021161081;
	shr.u32 	%r5, %r4, 6;
	mul.lo.s32 	%r6, %r5, 136;
	sub.s32 	%r7, %r1, %r6;
	setp.gt.u32 	%p1, %r7, 67;
	selp.b32 	%r8, 17, 0, %p1;
	mad.lo.s32 	%r9, %r1, -34, %r3;
	mul.hi.u32 	%r10, %r9, -252645135;
	shr.u32 	%r11, %r10, 4;
	mul.lo.s32 	%r12, %r11, 17;
	sub.s32 	%r13, %r9, %r12;
	add.s32 	%r14, %r8, %r13;
	mul.wide.u32 	%rd11, %r14, 4;
	add.s64 	%rd12, %rd7, %rd11;
	ld.global.nc.f32 	%f2, [%rd12];
	add.s64 	%rd13, %rd6, %rd11;
	ld.global.nc.f32 	%f3, [%rd13];
	fma.rn.f32 	%f4, %f1, %f2, %f3;
	add.s64 	%rd14, %rd5, %rd9;
	st.global.f32 	[%rd14], %f4;
	ret;

}


// ===== COMPILED SASS (sm_100) =====

	.target	sm_100

	.elftype	@"ET_EXEC"


//--------------------- .note.nv.tkinfo           --------------------------
	.section	.note.nv.tkinfo,"",@"SHT_NOTE"
	.sectionflags	@"SHF_NOTE_NV_TKINFO"
	.tkinfo
        /*0018*/ 	.word	0x00000002
        /*0030*/ 	.string	""
        /*0030*/ 	.string	"ptxas"
        /*0030*/ 	.string	"Cuda compilation tools, release 13.0, V13.0.88"
        /*0030*/ 	.string	"Build cuda_13.0.r13.0/compiler.36424714_0"
        /*0030*/ 	.string	"-arch sm_100 -m 64 "



//--------------------- .note.nv.cuinfo           --------------------------
	.section	.note.nv.cuinfo,"",@"SHT_NOTE"
	.sectionflags	@"SHF_NOTE_NV_CUINFO"
        /*0018*/ 	.short	0x0002
        /*001a*/ 	.short	0x0064
        /*001c*/ 	.short	0x0082
	.zero		2


//--------------------- .nv.info                  --------------------------
	.section	.nv.info,"",@"SHT_CUDA_INFO"
	.align	4


	//----- nvinfo : EIATTR_REGCOUNT
	.align		4
        /*0000*/ 	.byte	0x04, 0x2f
        /*0002*/ 	.short	(.L_1 - .L_0)
	.align		4
.L_0:
        /*0004*/ 	.word	index@(default_function_kernel)
        /*0008*/ 	.word	0x00000010


	//----- nvinfo : EIATTR_FRAME_SIZE
	.align		4
.L_1:
        /*000c*/ 	.byte	0x04, 0x11
        /*000e*/ 	.short	(.L_3 - .L_2)
	.align		4
.L_2:
        /*0010*/ 	.word	index@(default_function_kernel)
        /*0014*/ 	.word	0x00000000


	//----- nvinfo : EIATTR_MIN_STACK_SIZE
	.align		4
.L_3:
        /*0018*/ 	.byte	0x04, 0x12
        /*001a*/ 	.short	(.L_5 - .L_4)
	.align		4
.L_4:
        /*001c*/ 	.word	index@(default_function_kernel)
        /*0020*/ 	.word	0x00000000
.L_5:


//--------------------- .nv.compat                --------------------------
	.section	.nv.compat,"",@"SHT_CUDA_COMPAT_INFO"
	.align	4
        /*0000*/ 	.byte	0x02, 0x09, 0x00, 0x00, 0x02, 0x02, 0x01, 0x00, 0x02, 0x05, 0x05, 0x00, 0x03, 0x07, 0x01, 0x01
        /*0010*/ 	.byte	0x02, 0x03, 0x00, 0x00, 0x02, 0x06, 0x01, 0x00, 0x04, 0x0b, 0x08, 0x00, 0x09, 0x00, 0x00, 0x00
        /*0020*/ 	.byte	0x00, 0x00, 0x00, 0x00


//--------------------- .nv.info.default_function_kernel --------------------------
	.section	.nv.info.default_function_kernel,"",@"SHT_CUDA_INFO"
	.sectionflags	@""
	.align	4


	//----- nvinfo : EIATTR_CUDA_API_VERSION
	.align		4
        /*0000*/ 	.byte	0x04, 0x37
        /*0002*/ 	.short	(.L_7 - .L_6)
.L_6:
        /*0004*/ 	.word	0x00000082


	//----- nvinfo : EIATTR_KPARAM_INFO
	.align		4
.L_7:
        /*0008*/ 	.byte	0x04, 0x17
        /*000a*/ 	.short	(.L_9 - .L_8)
.L_8:
        /*000c*/ 	.word	0x00000000
        /*0010*/ 	.short	0x0003
        /*0012*/ 	.short	0x0018
        /*0014*/ 	.byte	0x00, 0xf5, 0x21, 0x00


	//----- nvinfo : EIATTR_KPARAM_INFO
	.align		4
.L_9:
        /*0018*/ 	.byte	0x04, 0x17
        /*001a*/ 	.short	(.L_11 - .L_10)
.L_10:
        /*001c*/ 	.word	0x00000000
        /*0020*/ 	.short	0x0002
        /*0022*/ 	.short	0x0010
        /*0024*/ 	.byte	0x00, 0xf5, 0x21, 0x00


	//----- nvinfo : EIATTR_KPARAM_INFO
	.align		4
.L_11:
        /*0028*/ 	.byte	0x04, 0x17
        /*002a*/ 	.short	(.L_13 - .L_12)
.L_12:
        /*002c*/ 	.word	0x00000000
        /*0030*/ 	.short	0x0001
        /*0032*/ 	.short	0x0008
        /*0034*/ 	.byte	0x00, 0xf5, 0x21, 0x00


	//----- nvinfo : EIATTR_KPARAM_INFO
	.align		4
.L_13:
        /*0038*/ 	.byte	0x04, 0x17
        /*003a*/ 	.short	(.L_15 - .L_14)
.L_14:
        /*003c*/ 	.word	0x00000000
        /*0040*/ 	.short	0x0000
        /*0042*/ 	.short	0x0000
        /*0044*/ 	.byte	0x00, 0xf5, 0x21, 0x00


	//----- nvinfo : EIATTR_SPARSE_MMA_MASK
	.align		4
.L_15:
        /*0048*/ 	.byte	0x03, 0x50
        /*004a*/ 	.short	0x0000


	//----- nvinfo : EIATTR_MAXREG_COUNT
	.align		4
        /*004c*/ 	.byte	0x03, 0x1b
        /*004e*/ 	.short	0x00ff


	//----- nvinfo : EIATTR_MERCURY_ISA_VERSION
	.align		4
        /*0050*/ 	.byte	0x03, 0x5f
        /*0052*/ 	.short	0x0101


	//----- nvinfo : EIATTR_VRC_CTA_INIT_COUNT
	.align		4
        /*0054*/ 	.byte	0x02, 0x4a
	.zero		1
	.zero		1


	//----- nvinfo : EIATTR_EXIT_INSTR_OFFSETS
	.align		4
        /*0058*/ 	.byte	0x04, 0x1c
        /*005a*/ 	.short	(.L_17 - .L_16)


	//   ....[0]....
.L_16:
        /*005c*/ 	.word	0x000001c0


	//----- nvinfo : EIATTR_MAX_THREADS
	.align		4
.L_17:
        /*0060*/ 	.byte	0x04, 0x05
        /*0062*/ 	.short	(.L_19 - .L_18)
.L_18:
        /*0064*/ 	.word	0x00000030
        /*0068*/ 	.word	0x00000001
        /*006c*/ 	.word	0x00000001


	//----- nvinfo : EIATTR_CBANK_PARAM_SIZE
	.align		4
.L_19:
        /*0070*/ 	.byte	0x03, 0x19
        /*0072*/ 	.short	0x0020


	//----- nvinfo : EIATTR_PARAM_CBANK
	.align		4
        /*0074*/ 	.byte	0x04, 0x0a
        /*0076*/ 	.short	(.L_21 - .L_20)
	.align		4
.L_20:
        /*0078*/ 	.word	index@(.nv.constant0.default_function_kernel)
        /*007c*/ 	.short	0x0380
        /*007e*/ 	.short	0x0020


	//----- nvinfo : EIATTR_SW_WAR
	.align		4
.L_21:
        /*0080*/ 	.byte	0x04, 0x36
        /*0082*/ 	.short	(.L_23 - .L_22)
.L_22:
        /*0084*/ 	.word	0x00000008
.L_23:


//--------------------- .nv.callgraph             --------------------------
	.section	.nv.callgraph,"",@"SHT_CUDA_CALLGRAPH"
	.align	4
	.sectionentsize	8
	.align		4
        /*0000*/ 	.word	0x00000000
	.align		4
        /*0004*/ 	.word	0xffffffff
	.align		4
        /*0008*/ 	.word	0x00000000
	.align		4
        /*000c*/ 	.word	0xfffffffe
	.align		4
        /*0010*/ 	.word	0x00000000
	.align		4
        /*0014*/ 	.word	0xfffffffd
	.align		4
        /*0018*/ 	.word	0x00000000
	.align		4
        /*001c*/ 	.word	0xfffffffc


//--------------------- .text.default_function_kernel --------------------------
	.section	.text.default_function_kernel,"ax",@progbits
	.align	128
        .global         default_function_kernel
        .type           default_function_kernel,@function
        .size           default_function_kernel,(.L_x_1 - default_function_kernel)
        .other          default_function_kernel,@"STO_CUDA_ENTRY STV_DEFAULT"
default_function_kernel:
.text.default_function_kernel:
[----:B------:R-:W-:Y:S01]  /*0000*/  LDC R1, c[0x0][0x37c] ;  /* 0x0000df00ff017b82 */ /* 0x000fe20000000800 */
[----:B------:R-:W0:Y:S07]  /*0010*/  S2R R4, SR_CTAID.X ;  /* 0x0000000000047919 */ /* 0x000e2e0000002500 */
[----:B------:R-:W1:Y:S01]  /*0020*/  LDC.64 R2, c[0x0][0x398] ;  /* 0x0000e600ff027b82 */ /* 0x000e620000000a00 */
[----:B------:R-:W2:Y:S01]  /*0030*/  LDCU.64 UR4, c[0x0][0x358] ;  /* 0x00006b00ff0477ac */ /* 0x000ea20008000a00 */
[----:B------:R-:W3:Y:S06]  /*0040*/  S2R R11, SR_TID.X ;  /* 0x00000000000b7919 */ /* 0x000eec0000002100 */
[----:B------:R-:W4:Y:S01]  /*0050*/  LDC.64 R6, c[0x0][0x390] ;  /* 0x0000e400ff067b82 */ /* 0x000f220000000a00 */
[----:B0-----:R-:W-:-:S04]  /*0060*/  IMAD.HI.U32 R0, R4, 0x78787879, RZ ;  /* 0x7878787904007827 */ /* 0x001fc800078e00ff */
[----:B---3--:R-:W-:Y:S01]  /*0070*/  IMAD R11, R4, 0x30, R11 ;  /* 0x00000030040b7824 */ /* 0x008fe200078e020b */
[----:B------:R-:W-:-:S03]  /*0080*/  SHF.R.U32.HI R0, RZ, 0x6, R0 ;  /* 0x00000006ff007819 */ /* 0x000fc60000011600 */
[----:B------:R-:W-:Y:S02]  /*0090*/  IMAD R8, R4, -0x22, R11 ;  /* 0xffffffde04087824 */ /* 0x000fe400078e020b */
[----:B------:R-:W-:Y:S02]  /*00a0*/  IMAD R0, R0, -0x88, R4 ;  /* 0xffffff7800007824 */ /* 0x000fe400078e0204 */
[----:B------:R-:W0:Y:S01]  /*00b0*/  LDC.64 R4, c[0x0][0x380] ;  /* 0x0000e000ff047b82 */ /* 0x000e220000000a00 */
[----:B------:R-:W-:Y:S02]  /*00c0*/  IMAD.HI.U32 R9, R8, -0xf0f0f0f, RZ ;  /* 0xf0f0f0f108097827 */ /* 0x000fe400078e00ff */
[----:B------:R-:W-:Y:S02]  /*00d0*/  ISETP.GT.U32.AND P0, PT, R0, 0x43, PT ;  /* 0x000000430000780c */ /* 0x000fe40003f04070 */
[----:B-1----:R-:W-:Y:S01]  /*00e0*/  IMAD.WIDE.U32 R2, R11, 0x4, R2 ;  /* 0x000000040b027825 */ /* 0x002fe200078e0002 */
[----:B------:R-:W-:-:S05]  /*00f0*/  SHF.R.U32.HI R9, RZ, 0x4, R9 ;  /* 0x00000004ff097819 */ /* 0x000fca0000011609 */
[----:B------:R-:W-:Y:S01]  /*0100*/  IMAD R9, R9, -0x11, R8 ;  /* 0xffffffef09097824 */ /* 0x000fe200078e0208 */
[----:B--2---:R-:W2:Y:S04]  /*0110*/  LDG.E.CONSTANT R2, desc[UR4][R2.64] ;  /* 0x0000000402027981 */ /* 0x004ea8000c1e9900 */
[C---:B------:R-:W-:Y:S02]  /*0120*/  IADD3 R13, PT, PT, R9.reuse, 0x11, RZ ;  /* 0x00000011090d7810 */ /* 0x040fe40007ffe0ff */
[----:B------:R-:W-:Y:S02]  /*0130*/  @!P0 IADD3 R13, PT, PT, R9, RZ, RZ ;  /* 0x000000ff090d8210 */ /* 0x000fe40007ffe0ff */
[----:B------:R-:W1:Y:S03]  /*0140*/  LDC.64 R8, c[0x0][0x388] ;  /* 0x0000e200ff087b82 */ /* 0x000e660000000a00 */
[----:B----4-:R-:W-:-:S04]  /*0150*/  IMAD.WIDE.U32 R6, R13, 0x4, R6 ;  /* 0x000000040d067825 */ /* 0x010fc800078e0006 */
[----:B0-----:R-:W-:Y:S02]  /*0160*/  IMAD.WIDE.U32 R4, R13, 0x4, R4 ;  /* 0x000000040d047825 */ /* 0x001fe400078e0004 */
[----:B------:R-:W2:Y:S04]  /*0170*/  LDG.E.CONSTANT R7, desc[UR4][R6.64] ;  /* 0x0000000406077981 */ /* 0x000ea8000c1e9900 */
[----:B------:R-:W2:Y:S01]  /*0180*/  LDG.E.CONSTANT R5, desc[UR4][R4.64] ;  /* 0x0000000404057981 */ /* 0x000ea2000c1e9900 */
[----:B-1----:R-:W-:-:S04]  /*0190*/  IMAD.WIDE.U32 R8, R11, 0x4, R8 ;  /* 0x000000040b087825 */ /* 0x002fc800078e0008 */
[----:B--2---:R-:W-:-:S05]  /*01a0*/  FFMA R11, R2, R5, R7 ;  /* 0x00000005020b7223 */ /* 0x004fca0000000007 */
[----:B------:R-:W-:Y:S01]  /*01b0*/  STG.E desc[UR4][R8.64], R11 ;  /* 0x0000000b08007986 */ /* 0x000fe2000c101904 */
[----:B------:R-:W-:Y:S05]  /*01c0*/  EXIT ;  /* 0x000000000000794d */ /* 0x000fea0003800000 */
.L_x_0:
[----:B------:R-:W-:-:S00]  /*01d0*/  BRA `(.L_x_0) ;  /* 0xfffffffc00fc7947 */ /* 0x000fc0000383ffff */
[----:B------:R-:W-:-:S00]  /*01e0*/  NOP ;  /* 0x0000000000007918 */ /* 0x000fc00000000000 */
        /* <DEDUP_REMOVED lines=9> */
.L_x_1:


//--------------------- .nv.shared.reserved.0     --------------------------
	.section	.nv.shared.reserved.0,"aw",@nobits
	.weak		__nv_reservedSMEM_offset_0_alias
	.size		__nv_reservedSMEM_offset_0_alias, 0, 64
	.other		__nv_reservedSMEM_offset_0_alias,@"STO_CUDA_RESERVED_SHARED STV_DEFAULT"
__nv_reservedSMEM_offset_0_alias:
	.zero		0
	.zero		64


//--------------------- .nv.constant0.default_function_kernel --------------------------
	.section	.nv.constant0.default_function_kernel,"a",@progbits
	.sectionflags	@""
	.align	4
.nv.constant0.default_function_kernel:
	.zero		928


//--------------------- SYMBOLS --------------------------

	.type		.nv.reservedSmem.offset0,@object
	.size		.nv.reservedSmem.offset0,0x4
